//
// Generated by NVIDIA NVVM Compiler
//
// Compiler Build ID: CL-36424714
// Cuda compilation tools, release 13.0, V13.0.88
// Based on NVVM 20.0.0
//

.version 9.0
.target sm_100
.address_size 64

	// .globl	_Z3DTWPfS_iiiiS_
.extern .shared .align 16 .b8 x[];

.visible .entry _Z3DTWPfS_iiiiS_(
	.param .u64 .ptr .align 1 _Z3DTWPfS_iiiiS__param_0,
	.param .u64 .ptr .align 1 _Z3DTWPfS_iiiiS__param_1,
	.param .u32 _Z3DTWPfS_iiiiS__param_2,
	.param .u32 _Z3DTWPfS_iiiiS__param_3,
	.param .u32 _Z3DTWPfS_iiiiS__param_4,
	.param .u32 _Z3DTWPfS_iiiiS__param_5,
	.param .u64 .ptr .align 1 _Z3DTWPfS_iiiiS__param_6
)
{
	.reg .pred 	%p<42>;
	.reg .b32 	%r<134>;
	.reg .b32 	%f<45>;
	.reg .b64 	%rd<15>;

	ld.param.u64 	%rd5, [_Z3DTWPfS_iiiiS__param_0];
	ld.param.u64 	%rd6, [_Z3DTWPfS_iiiiS__param_1];
	ld.param.u32 	%r48, [_Z3DTWPfS_iiiiS__param_2];
	ld.param.u32 	%r49, [_Z3DTWPfS_iiiiS__param_3];
	ld.param.u32 	%r50, [_Z3DTWPfS_iiiiS__param_4];
	ld.param.u32 	%r51, [_Z3DTWPfS_iiiiS__param_5];
	ld.param.u64 	%rd4, [_Z3DTWPfS_iiiiS__param_6];
	cvta.to.global.u64 	%rd1, %rd6;
	cvta.to.global.u64 	%rd2, %rd5;
	max.u32 	%r1, %r51, 512;
	shr.s32 	%r2, %r1, 9;
	setp.lt.s32 	%p1, %r2, 1;
	@%p1 bra 	$L__BB0_9;
	mov.u32 	%r3, %tid.x;
	setp.lt.u32 	%p2, %r2, 4;
	mov.b32 	%r129, 0;
	@%p2 bra 	$L__BB0_4;
	and.b32  	%r129, %r2, 2147483644;
	neg.s32 	%r127, %r129;
	shl.b32 	%r53, %r3, 2;
	mov.u32 	%r54, x;
	add.s32 	%r126, %r54, %r53;
	shl.b32 	%r7, %r50, 3;
	shl.b32 	%r55, %r50, 2;
	add.s32 	%r8, %r55, 4096;
$L__BB0_3:
	.pragma "nounroll";
	mov.b32 	%r56, -1082130432;
	st.shared.u32 	[%r126], %r56;
	add.s32 	%r57, %r126, %r8;
	st.shared.u32 	[%r57+-4096], %r56;
	add.s32 	%r58, %r126, %r7;
	st.shared.u32 	[%r58], %r56;
	st.shared.u32 	[%r126+2048], %r56;
	st.shared.u32 	[%r57+-2048], %r56;
	st.shared.u32 	[%r58+2048], %r56;
	st.shared.u32 	[%r126+4096], %r56;
	st.shared.u32 	[%r57], %r56;
	st.shared.u32 	[%r58+4096], %r56;
	st.shared.u32 	[%r126+6144], %r56;
	st.shared.u32 	[%r57+2048], %r56;
	st.shared.u32 	[%r58+6144], %r56;
	add.s32 	%r127, %r127, 4;
	add.s32 	%r126, %r126, 8192;
	setp.ne.s32 	%p3, %r127, 0;
	@%p3 bra 	$L__BB0_3;
$L__BB0_4:
	and.b32  	%r59, %r2, 3;
	setp.eq.s32 	%p4, %r59, 0;
	@%p4 bra 	$L__BB0_9;
	setp.eq.s32 	%p5, %r59, 1;
	@%p5 bra 	$L__BB0_7;
	shl.b32 	%r60, %r129, 9;
	add.s32 	%r61, %r60, %r3;
	shl.b32 	%r62, %r61, 2;
	mov.u32 	%r63, x;
	add.s32 	%r64, %r63, %r62;
	mov.b32 	%r65, -1082130432;
	st.shared.u32 	[%r64], %r65;
	shl.b32 	%r66, %r50, 2;
	add.s32 	%r67, %r64, %r66;
	st.shared.u32 	[%r67], %r65;
	add.s32 	%r68, %r67, %r66;
	st.shared.u32 	[%r68], %r65;
	st.shared.u32 	[%r64+2048], %r65;
	st.shared.u32 	[%r67+2048], %r65;
	st.shared.u32 	[%r68+2048], %r65;
	add.s32 	%r129, %r129, 2;
$L__BB0_7:
	and.b32  	%r69, %r1, 512;
	setp.eq.s32 	%p6, %r69, 0;
	@%p6 bra 	$L__BB0_9;
	shl.b32 	%r70, %r129, 9;
	add.s32 	%r71, %r70, %r3;
	shl.b32 	%r72, %r71, 2;
	mov.u32 	%r73, x;
	add.s32 	%r74, %r73, %r72;
	mov.b32 	%r75, -1082130432;
	st.shared.u32 	[%r74], %r75;
	shl.b32 	%r76, %r50, 2;
	add.s32 	%r77, %r74, %r76;
	st.shared.u32 	[%r77], %r75;
	add.s32 	%r78, %r77, %r76;
	st.shared.u32 	[%r78], %r75;
$L__BB0_9:
	add.s32 	%r16, %r49, %r48;
	setp.lt.s32 	%p7, %r16, 2;
	@%p7 bra 	$L__BB0_40;
	add.s32 	%r17, %r48, -1;
	add.s32 	%r18, %r49, -1;
	mov.u32 	%r19, %tid.x;
	add.s32 	%r20, %r16, -2;
	cvta.to.global.u64 	%rd3, %rd4;
	mov.b32 	%r130, 0;
	mov.u32 	%r131, %r130;
$L__BB0_11:
	mov.u32 	%r22, %r131;
	setp.lt.s32 	%p8, %r2, 1;
	setp.lt.s32 	%p9, %r22, %r48;
	sub.s32 	%r80, %r22, %r17;
	selp.b32 	%r23, %r22, %r17, %p9;
	selp.b32 	%r24, 0, %r80, %p9;
	setp.lt.s32 	%p10, %r22, %r49;
	sub.s32 	%r81, %r22, %r18;
	selp.b32 	%r25, 0, %r81, %p10;
	selp.b32 	%r26, %r22, %r18, %p10;
	@%p8 bra 	$L__BB0_39;
	add.s32 	%r82, %r130, 1;
	setp.eq.s32 	%p11, %r82, 3;
	selp.b32 	%r83, 0, %r82, %p11;
	mul.lo.s32 	%r27, %r83, %r50;
	add.s32 	%r84, %r27, %r19;
	shl.b32 	%r85, %r84, 2;
	mov.u32 	%r86, x;
	add.s32 	%r28, %r86, %r85;
	add.s32 	%r87, %r130, 2;
	mul.hi.u32 	%r88, %r87, -1431655765;
	shr.u32 	%r89, %r88, 1;
	mul.lo.s32 	%r90, %r89, 3;
	sub.s32 	%r91, %r87, %r90;
	mul.lo.s32 	%r29, %r91, %r50;
	mul.lo.s32 	%r30, %r130, %r50;
	add.s32 	%r92, %r30, %r19;
	shl.b32 	%r93, %r92, 2;
	add.s32 	%r31, %r86, %r93;
	setp.eq.s32 	%p12, %r22, %r20;
	@%p12 bra 	$L__BB0_17;
	mov.b32 	%r133, 0;
$L__BB0_14:
	shl.b32 	%r95, %r133, 9;
	add.s32 	%r40, %r95, %r19;
	setp.ge.s32 	%p13, %r40, %r50;
	@%p13 bra 	$L__BB0_39;
	sub.s32 	%r41, %r23, %r40;
	add.s32 	%r42, %r40, %r24;
	setp.ge.s32 	%p14, %r41, %r25;
	setp.le.s32 	%p15, %r42, %r26;
	and.pred  	%p16, %p14, %p15;
	@%p16 bra 	$L__BB0_30;
	add.s32 	%r103, %r40, %r30;
	shl.b32 	%r104, %r103, 2;
	mov.u32 	%r105, x;
	add.s32 	%r106, %r105, %r104;
	mov.b32 	%r107, -1082130432;
	st.shared.u32 	[%r106], %r107;
	bra.uni 	$L__BB0_38;
$L__BB0_17:
	mov.b32 	%r132, 0;
$L__BB0_18:
	shl.b32 	%r109, %r132, 9;
	add.s32 	%r33, %r109, %r19;
	setp.ge.s32 	%p27, %r33, %r50;
	@%p27 bra 	$L__BB0_39;
	sub.s32 	%r34, %r23, %r33;
	add.s32 	%r35, %r33, %r24;
	setp.lt.s32 	%p28, %r34, %r25;
	setp.gt.s32 	%p29, %r35, %r26;
	or.pred  	%p30, %p28, %p29;
	@%p30 bra 	$L__BB0_28;
	mad.lo.s32 	%r36, %r34, %r49, %r35;
	mul.wide.s32 	%rd11, %r36, 4;
	add.s64 	%rd12, %rd2, %rd11;
	ld.global.f32 	%f1, [%rd12];
	add.s32 	%r110, %r33, %r27;
	shl.b32 	%r111, %r110, 2;
	mov.u32 	%r112, x;
	add.s32 	%r37, %r112, %r111;
	ld.shared.f32 	%f30, [%r37];
	setp.leu.f32 	%p31, %f30, 0fBF800000;
	mov.f32 	%f41, 0fBF800000;
	@%p31 bra 	$L__BB0_22;
	ld.shared.f32 	%f31, [%r28];
	add.f32 	%f41, %f1, %f31;
$L__BB0_22:
	setp.eq.s32 	%p32, %r33, 0;
	@%p32 bra 	$L__BB0_27;
	ld.shared.f32 	%f4, [%r37+-4];
	setp.leu.f32 	%p33, %f4, 0fBF800000;
	@%p33 bra 	$L__BB0_25;
	setp.eq.f32 	%p34, %f41, 0fBF800000;
	add.f32 	%f32, %f1, %f4;
	setp.lt.f32 	%p35, %f32, %f41;
	selp.f32 	%f34, %f32, %f41, %p35;
	selp.f32 	%f41, %f32, %f34, %p34;
$L__BB0_25:
	add.s32 	%r113, %r29, %r33;
	shl.b32 	%r114, %r113, 2;
	mov.u32 	%r115, x;
	add.s32 	%r116, %r115, %r114;
	ld.shared.f32 	%f7, [%r116+-4];
	setp.leu.f32 	%p36, %f7, 0fBF800000;
	@%p36 bra 	$L__BB0_27;
	setp.eq.f32 	%p37, %f41, 0fBF800000;
	add.f32 	%f35, %f1, %f7;
	setp.lt.f32 	%p38, %f35, %f41;
	selp.f32 	%f37, %f35, %f41, %p38;
	selp.f32 	%f41, %f35, %f37, %p37;
$L__BB0_27:
	setp.eq.f32 	%p39, %f41, 0fBF800000;
	selp.f32 	%f38, %f1, %f41, %p39;
	mul.wide.s32 	%rd13, %r36, 4;
	add.s64 	%rd14, %rd1, %rd13;
	st.global.f32 	[%rd14], %f38;
	st.shared.f32 	[%r31], %f38;
	st.global.f32 	[%rd3], %f38;
	bra.uni 	$L__BB0_29;
$L__BB0_28:
	add.s32 	%r117, %r33, %r30;
	shl.b32 	%r118, %r117, 2;
	mov.u32 	%r119, x;
	add.s32 	%r120, %r119, %r118;
	mov.b32 	%r121, -1082130432;
	st.shared.u32 	[%r120], %r121;
$L__BB0_29:
	add.s32 	%r132, %r132, 1;
	setp.eq.s32 	%p40, %r132, %r2;
	@%p40 bra 	$L__BB0_39;
	bra.uni 	$L__BB0_18;
$L__BB0_30:
	mad.lo.s32 	%r43, %r41, %r49, %r42;
	mul.wide.s32 	%rd7, %r43, 4;
	add.s64 	%rd8, %rd2, %rd7;
	ld.global.f32 	%f10, [%rd8];
	add.s32 	%r96, %r40, %r27;
	shl.b32 	%r97, %r96, 2;
	mov.u32 	%r98, x;
	add.s32 	%r44, %r98, %r97;
	ld.shared.f32 	%f20, [%r44];
	setp.leu.f32 	%p17, %f20, 0fBF800000;
	mov.f32 	%f44, 0fBF800000;
	@%p17 bra 	$L__BB0_32;
	ld.shared.f32 	%f21, [%r28];
	add.f32 	%f44, %f10, %f21;
$L__BB0_32:
	setp.eq.s32 	%p18, %r40, 0;
	@%p18 bra 	$L__BB0_37;
	ld.shared.f32 	%f13, [%r44+-4];
	setp.leu.f32 	%p19, %f13, 0fBF800000;
	@%p19 bra 	$L__BB0_35;
	setp.eq.f32 	%p20, %f44, 0fBF800000;
	add.f32 	%f22, %f10, %f13;
	setp.lt.f32 	%p21, %f22, %f44;
	selp.f32 	%f24, %f22, %f44, %p21;
	selp.f32 	%f44, %f22, %f24, %p20;
$L__BB0_35:
	add.s32 	%r99, %r29, %r40;
	shl.b32 	%r100, %r99, 2;
	mov.u32 	%r101, x;
	add.s32 	%r102, %r101, %r100;
	ld.shared.f32 	%f16, [%r102+-4];
	setp.leu.f32 	%p22, %f16, 0fBF800000;
	@%p22 bra 	$L__BB0_37;
	setp.eq.f32 	%p23, %f44, 0fBF800000;
	add.f32 	%f25, %f10, %f16;
	setp.lt.f32 	%p24, %f25, %f44;
	selp.f32 	%f27, %f25, %f44, %p24;
	selp.f32 	%f44, %f25, %f27, %p23;
$L__BB0_37:
	setp.eq.f32 	%p25, %f44, 0fBF800000;
	selp.f32 	%f28, %f10, %f44, %p25;
	mul.wide.s32 	%rd9, %r43, 4;
	add.s64 	%rd10, %rd1, %rd9;
	st.global.f32 	[%rd10], %f28;
	st.shared.f32 	[%r31], %f28;
$L__BB0_38:
	add.s32 	%r133, %r133, 1;
	setp.ne.s32 	%p26, %r133, %r2;
	@%p26 bra 	$L__BB0_14;
$L__BB0_39:
	add.s32 	%r122, %r130, 4;
	mul.hi.u32 	%r123, %r122, -1431655765;
	shr.u32 	%r124, %r123, 1;
	mul.lo.s32 	%r125, %r124, 3;
	sub.s32 	%r130, %r122, %r125;
	bar.sync 	0;
	add.s32 	%r131, %r22, 1;
	setp.ne.s32 	%p41, %r22, %r20;
	@%p41 bra 	$L__BB0_11;
$L__BB0_40:
	ret;

}


// ===== COMPILED SASS (sm_100) =====

	.target	sm_100

	.elftype	@"ET_EXEC"


//--------------------- .note.nv.tkinfo           --------------------------
	.section	.note.nv.tkinfo,"",@"SHT_NOTE"
	.sectionflags	@"SHF_NOTE_NV_TKINFO"
	.tkinfo
        /*0018*/ 	.word	0x00000002
        /*0030*/ 	.string	""
        /*0030*/ 	.string	"ptxas"
        /*0030*/ 	.string	"Cuda compilation tools, release 13.0, V13.0.88"
        /*0030*/ 	.string	"Build cuda_13.0.r13.0/compiler.36424714_0"
        /*0030*/ 	.string	"-arch sm_100 -m 64 "



//--------------------- .note.nv.cuinfo           --------------------------
	.section	.note.nv.cuinfo,"",@"SHT_NOTE"
	.sectionflags	@"SHF_NOTE_NV_CUINFO"
        /*0018*/ 	.short	0x0002
        /*001a*/ 	.short	0x0064
        /*001c*/ 	.short	0x0082
	.zero		2


//--------------------- .nv.info                  --------------------------
	.section	.nv.info,"",@"SHT_CUDA_INFO"
	.align	4


	//----- nvinfo : EIATTR_REGCOUNT
	.align		4
        /*0000*/ 	.byte	0x04, 0x2f
        /*0002*/ 	.short	(.L_1 - .L_0)
	.align		4
.L_0:
        /*0004*/ 	.word	index@(_Z3DTWPfS_iiiiS_)
        /*0008*/ 	.word	0x0000001f


	//----- nvinfo : EIATTR_FRAME_SIZE
	.align		4
.L_1:
        /*000c*/ 	.byte	0x04, 0x11
        /*000e*/ 	.short	(.L_3 - .L_2)
	.align		4
.L_2:
        /*0010*/ 	.word	index@(_Z3DTWPfS_iiiiS_)
        /*0014*/ 	.word	0x00000000


	//----- nvinfo : EIATTR_MIN_STACK_SIZE
	.align		4
.L_3:
        /*0018*/ 	.byte	0x04, 0x12
        /*001a*/ 	.short	(.L_5 - .L_4)
	.align		4
.L_4:
        /*001c*/ 	.word	index@(_Z3DTWPfS_iiiiS_)
        /*0020*/ 	.word	0x00000000
.L_5:


//--------------------- .nv.compat                --------------------------
	.section	.nv.compat,"",@"SHT_CUDA_COMPAT_INFO"
	.align	4
        /*0000*/ 	.byte	0x02, 0x09, 0x00, 0x00, 0x02, 0x02, 0x01, 0x00, 0x02, 0x05, 0x05, 0x00, 0x03, 0x07, 0x01, 0x01
        /*0010*/ 	.byte	0x02, 0x03, 0x00, 0x00, 0x02, 0x06, 0x01, 0x00, 0x04, 0x0b, 0x08, 0x00, 0x01, 0x00, 0x00, 0x00
        /*0020*/ 	.byte	0x00, 0x00, 0x00, 0x00


//--------------------- .nv.info._Z3DTWPfS_iiiiS_ --------------------------
	.section	.nv.info._Z3DTWPfS_iiiiS_,"",@"SHT_CUDA_INFO"
	.sectionflags	@""
	.align	4


	//----- nvinfo : EIATTR_CUDA_API_VERSION
	.align		4
        /*0000*/ 	.byte	0x04, 0x37
        /*0002*/ 	.short	(.L_7 - .L_6)
.L_6:
        /*0004*/ 	.word	0x00000082


	//----- nvinfo : EIATTR_KPARAM_INFO
	.align		4
.L_7:
        /*0008*/ 	.byte	0x04, 0x17
        /*000a*/ 	.short	(.L_9 - .L_8)
.L_8:
        /*000c*/ 	.word	0x00000000
        /*0010*/ 	.short	0x0006
        /*0012*/ 	.short	0x0020
        /*0014*/ 	.byte	0x00, 0xf5, 0x21, 0x00


	//----- nvinfo : EIATTR_KPARAM_INFO
	.align		4
.L_9:
        /*0018*/ 	.byte	0x04, 0x17
        /*001a*/ 	.short	(.L_11 - .L_10)
.L_10:
        /*001c*/ 	.word	0x00000000
        /*0020*/ 	.short	0x0005
        /*0022*/ 	.short	0x001c
        /*0024*/ 	.byte	0x00, 0xf0, 0x11, 0x00


	//----- nvinfo : EIATTR_KPARAM_INFO
	.align		4
.L_11:
        /*0028*/ 	.byte	0x04, 0x17
        /*002a*/ 	.short	(.L_13 - .L_12)
.L_12:
        /*002c*/ 	.word	0x00000000
        /*0030*/ 	.short	0x0004
        /*0032*/ 	.short	0x0018
        /*0034*/ 	.byte	0x00, 0xf0, 0x11, 0x00


	//----- nvinfo : EIATTR_KPARAM_INFO
	.align		4
.L_13:
        /*0038*/ 	.byte	0x04, 0x17
        /*003a*/ 	.short	(.L_15 - .L_14)
.L_14:
        /*003c*/ 	.word	0x00000000
        /*0040*/ 	.short	0x0003
        /*0042*/ 	.short	0x0014
        /*0044*/ 	.byte	0x00, 0xf0, 0x11, 0x00


	//----- nvinfo : EIATTR_KPARAM_INFO
	.align		4
.L_15:
        /*0048*/ 	.byte	0x04, 0x17
        /*004a*/ 	.short	(.L_17 - .L_16)
.L_16:
        /*004c*/ 	.word	0x00000000
        /*0050*/ 	.short	0x0002
        /*0052*/ 	.short	0x0010
        /*0054*/ 	.byte	0x00, 0xf0, 0x11, 0x00


	//----- nvinfo : EIATTR_KPARAM_INFO
	.align		4
.L_17:
        /*0058*/ 	.byte	0x04, 0x17
        /*005a*/ 	.short	(.L_19 - .L_18)
.L_18:
        /*005c*/ 	.word	0x00000000
        /*0060*/ 	.short	0x0001
        /*0062*/ 	.short	0x0008
        /*0064*/ 	.byte	0x00, 0xf5, 0x21, 0x00


	//----- nvinfo : EIATTR_KPARAM_INFO
	.align		4
.L_19:
        /*0068*/ 	.byte	0x04, 0x17
        /*006a*/ 	.short	(.L_21 - .L_20)
.L_20:
        /*006c*/ 	.word	0x00000000
        /*0070*/ 	.short	0x0000
        /*0072*/ 	.short	0x0000
        /*0074*/ 	.byte	0x00, 0xf5, 0x21, 0x00


	//----- nvinfo : EIATTR_SPARSE_MMA_MASK
	.align		4
.L_21:
        /*0078*/ 	.byte	0x03, 0x50
        /*007a*/ 	.short	0x0000


	//----- nvinfo : EIATTR_MAXREG_COUNT
	.align		4
        /*007c*/ 	.byte	0x03, 0x1b
        /*007e*/ 	.short	0x00ff


	//----- nvinfo : EIATTR_NUM_BARRIERS
	.align		4
        /*0080*/ 	.byte	0x02, 0x4c
        /*0082*/ 	.byte	0x01
	.zero		1


	//----- nvinfo : EIATTR_MERCURY_ISA_VERSION
	.align		4
        /*0084*/ 	.byte	0x03, 0x5f
        /*0086*/ 	.short	0x0101


	//----- nvinfo : EIATTR_VRC_CTA_INIT_COUNT
	.align		4
        /*0088*/ 	.byte	0x02, 0x4a
	.zero		1
	.zero		1


	//----- nvinfo : EIATTR_EXIT_INSTR_OFFSETS
	.align		4
        /*008c*/ 	.byte	0x04, 0x1c
        /*008e*/ 	.short	(.L_23 - .L_22)


	//   ....[0]....
.L_22:
        /*0090*/ 	.word	0x000004c0


	//   ....[1]....
        /*0094*/ 	.word	0x00001000


	//----- nvinfo : EIATTR_CRS_STACK_SIZE
	.align		4
.L_23:
        /*0098*/ 	.byte	0x04, 0x1e
        /*009a*/ 	.short	(.L_25 - .L_24)
.L_24:
        /*009c*/ 	.word	0x00000000


	//----- nvinfo : EIATTR_CBANK_PARAM_SIZE
	.align		4
.L_25:
        /*00a0*/ 	.byte	0x03, 0x19
        /*00a2*/ 	.short	0x0028


	//----- nvinfo : EIATTR_PARAM_CBANK
	.align		4
        /*00a4*/ 	.byte	0x04, 0x0a
        /*00a6*/ 	.short	(.L_27 - .L_26)
	.align		4
.L_26:
        /*00a8*/ 	.word	index@(.nv.constant0._Z3DTWPfS_iiiiS_)
        /*00ac*/ 	.short	0x0380
        /*00ae*/ 	.short	0x0028


	//----- nvinfo : EIATTR_SW_WAR
	.align		4
.L_27:
        /*00b0*/ 	.byte	0x04, 0x36
        /*00b2*/ 	.short	(.L_29 - .L_28)
.L_28:
        /*00b4*/ 	.word	0x00000008
.L_29:


//--------------------- .nv.callgraph             --------------------------
	.section	.nv.callgraph,"",@"SHT_CUDA_CALLGRAPH"
	.align	4
	.sectionentsize	8
	.align		4
        /*0000*/ 	.word	0x00000000
	.align		4
        /*0004*/ 	.word	0xffffffff
	.align		4
        /*0008*/ 	.word	0x00000000
	.align		4
        /*000c*/ 	.word	0xfffffffe
	.align		4
        /*0010*/ 	.word	0x00000000
	.align		4
        /*0014*/ 	.word	0xfffffffd
	.align		4
        /*0018*/ 	.word	0x00000000
	.align		4
        /*001c*/ 	.word	0xfffffffc


//--------------------- .text._Z3DTWPfS_iiiiS_    --------------------------
	.section	.text._Z3DTWPfS_iiiiS_,"ax",@progbits
	.align	128
        .global         _Z3DTWPfS_iiiiS_
        .type           _Z3DTWPfS_iiiiS_,@function
        .size           _Z3DTWPfS_iiiiS_,(.L_x_20 - _Z3DTWPfS_iiiiS_)
        .other          _Z3DTWPfS_iiiiS_,@"STO_CUDA_ENTRY STV_DEFAULT"
_Z3DTWPfS_iiiiS_:
.text._Z3DTWPfS_iiiiS_:
[----:B------:R-:W-:Y:S01]  /*0000*/  LDC R1, c[0x0][0x37c] ;  /* 0x0000df00ff017b82 */ /* 0x000fe20000000800 */
[----:B------:R-:W0:Y:S02]  /*0010*/  LDCU UR4, c[0x0][0x39c] ;  /* 0x00007380ff0477ac */ /* 0x000e240008000800 */
[----:B0-----:R-:W-:-:S04]  /*0020*/  UISETP.LT.U32.AND UP0, UPT, UR4, 0x200, UPT ;  /* 0x000002000400788c */ /* 0x001fc8000bf01070 */
[----:B------:R-:W-:-:S04]  /*0030*/  USEL UR4, UR4, 0x200, !UP0 ;  /* 0x0000020004047887 */ /* 0x000fc8000c000000 */
[----:B------:R-:W-:-:S04]  /*0040*/  USHF.R.S32.HI UR11, URZ, 0x9, UR4 ;  /* 0x00000009ff0b7899 */ /* 0x000fc80008011404 */
[----:B------:R-:W-:-:S09]  /*0050*/  UISETP.GE.AND UP0, UPT, UR11, 0x1, UPT ;  /* 0x000000010b00788c */ /* 0x000fd2000bf06270 */
[----:B------:R-:W-:Y:S05]  /*0060*/  BRA.U !UP0, `(.L_x_0) ;  /* 0x0000000508087547 */ /* 0x000fea000b800000 */
[----:B------:R-:W0:Y:S01]  /*0070*/  S2R R5, SR_TID.X ;  /* 0x0000000000057919 */ /* 0x000e220000002100 */
[----:B------:R-:W-:Y:S01]  /*0080*/  UISETP.GE.U32.AND UP1, UPT, UR11, 0x4, UPT ;  /* 0x000000040b00788c */ /* 0x000fe2000bf26070 */
[----:B------:R-:W-:Y:S01]  /*0090*/  IMAD.MOV.U32 R0, RZ, RZ, RZ ;  /* 0x000000ffff007224 */ /* 0x000fe200078e00ff */
[----:B------:R-:W-:Y:S01]  /*00a0*/  ULOP3.LUT UP0, UR9, UR11, 0x3, URZ, 0xc0, !UPT ;  /* 0x000000030b097892 */ /* 0x000fe2000f80c0ff */
[----:B------:R-:W1:Y:S06]  /*00b0*/  LDCU UR10, c[0x0][0x398] ;  /* 0x00007300ff0a77ac */ /* 0x000e6c0008000800 */
[----:B------:R-:W-:Y:S05]  /*00c0*/  BRA.U !UP1, `(.L_x_1) ;  /* 0x00000001096c7547 */ /* 0x000fea000b800000 */
[----:B------:R-:W2:Y:S01]  /*00d0*/  S2UR UR6, SR_CgaCtaId ;  /* 0x00000000000679c3 */ /* 0x000ea20000008800 */
[----:B------:R-:W-:Y:S01]  /*00e0*/  UMOV UR5, 0x400 ;  /* 0x0000040000057882 */ /* 0x000fe20000000000 */
[----:B------:R-:W-:Y:S01]  /*00f0*/  ULOP3.LUT UR7, UR11, 0x7ffffffc, URZ, 0xc0, !UPT ;  /* 0x7ffffffc0b077892 */ /* 0x000fe2000f8ec0ff */
[----:B------:R-:W-:Y:S01]  /*0100*/  IMAD.MOV.U32 R7, RZ, RZ, -0x40800000 ;  /* 0xbf800000ff077424 */ /* 0x000fe200078e00ff */
[----:B-1----:R-:W-:-:S04]  /*0110*/  ULEA UR8, UR10, 0x1000, 0x2 ;  /* 0x000010000a087891 */ /* 0x002fc8000f8e10ff */
[----:B------:R-:W-:Y:S01]  /*0120*/  IMAD.U32 R0, RZ, RZ, UR7 ;  /* 0x00000007ff007e24 */ /* 0x000fe2000f8e00ff */
[----:B--2---:R-:W-:Y:S02]  /*0130*/  ULEA UR5, UR6, UR5, 0x18 ;  /* 0x0000000506057291 */ /* 0x004fe4000f8ec0ff */
[----:B------:R-:W-:-:S04]  /*0140*/  UIADD3 UR6, UPT, UPT, -UR7, URZ, URZ ;  /* 0x000000ff07067290 */ /* 0x000fc8000fffe1ff */
[----:B0-----:R-:W-:-:S08]  /*0150*/  LEA R2, R5, UR5, 0x2 ;  /* 0x0000000505027c11 */ /* 0x001fd0000f8e10ff */
.L_x_2:
[----:B--2---:R-:W-:Y:S01]  /*0160*/  IMAD.U32 R3, RZ, RZ, UR10 ;  /* 0x0000000aff037e24 */ /* 0x004fe2000f8e00ff */
[----:B------:R-:W-:Y:S01]  /*0170*/  STS [R2], R7 ;  /* 0x0000000702007388 */ /* 0x000fe20000000800 */
[----:B------:R-:W-:Y:S02]  /*0180*/  UIADD3 UR6, UPT, UPT, UR6, 0x4, URZ ;  /* 0x0000000406067890 */ /* 0x000fe4000fffe0ff */
[----:B------:R-:W-:Y:S01]  /*0190*/  IMAD R3, R3, 0x8, R2 ;  /* 0x0000000803037824 */ /* 0x000fe200078e0202 */
[----:B------:R-:W-:Y:S01]  /*01a0*/  STS [R2+UR8+-0x1000], R7 ;  /* 0xfff0000702007988 */ /* 0x000fe20008000808 */
[----:B------:R-:W-:-:S03]  /*01b0*/  UISETP.NE.AND UP1, UPT, UR6, URZ, UPT ;  /* 0x000000ff0600728c */ /* 0x000fc6000bf25270 */
[----:B------:R-:W-:Y:S04]  /*01c0*/  STS [R3], R7 ;  /* 0x0000000703007388 */ /* 0x000fe80000000800 */
[----:B------:R-:W-:Y:S04]  /*01d0*/  STS [R2+0x800], R7 ;  /* 0x0008000702007388 */ /* 0x000fe80000000800 */
[----:B------:R-:W-:Y:S04]  /*01e0*/  STS [R2+UR8+-0x800], R7 ;  /* 0xfff8000702007988 */ /* 0x000fe80008000808 */
[----:B------:R-:W-:Y:S04]  /*01f0*/  STS [R3+0x800], R7 ;  /* 0x0008000703007388 */ /* 0x000fe80000000800 */
[----:B------:R-:W-:Y:S04]  /*0200*/  STS [R2+0x1000], R7 ;  /* 0x0010000702007388 */ /* 0x000fe80000000800 */
[----:B------:R-:W-:Y:S04]  /*0210*/  STS [R2+UR8], R7 ;  /* 0x0000000702007988 */ /* 0x000fe80008000808 */
[----:B------:R-:W-:Y:S04]  /*0220*/  STS [R3+0x1000], R7 ;  /* 0x0010000703007388 */ /* 0x000fe80000000800 */
[----:B------:R-:W-:Y:S04]  /*0230*/  STS [R2+0x1800], R7 ;  /* 0x0018000702007388 */ /* 0x000fe80000000800 */
[----:B------:R0:W-:Y:S04]  /*0240*/  STS [R2+UR8+0x800], R7 ;  /* 0x0008000702007988 */ /* 0x0001e80008000808 */
[----:B------:R2:W-:Y:S01]  /*0250*/  STS [R3+0x1800], R7 ;  /* 0x0018000703007388 */ /* 0x0005e20000000800 */
[----:B0-----:R-:W-:Y:S01]  /*0260*/  VIADD R2, R2, 0x2000 ;  /* 0x0000200002027836 */ /* 0x001fe20000000000 */
[----:B------:R-:W-:Y:S06]  /*0270*/  BRA.U UP1, `(.L_x_2) ;  /* 0xfffffffd01b87547 */ /* 0x000fec000b83ffff */
.L_x_1:
[----:B------:R-:W-:Y:S05]  /*0280*/  BRA.U !UP0, `(.L_x_0) ;  /* 0x0000000108807547 */ /* 0x000fea000b800000 */
[----:B------:R-:W-:Y:S02]  /*0290*/  UISETP.NE.AND UP0, UPT, UR9, 0x1, UPT ;  /* 0x000000010900788c */ /* 0x000fe4000bf05270 */
[----:B------:R-:W-:-:S07]  /*02a0*/  ULOP3.LUT UP1, URZ, UR4, 0x200, URZ, 0xc0, !UPT ;  /* 0x0000020004ff7892 */ /* 0x000fce000f82c0ff */
[----:B------:R-:W-:Y:S05]  /*02b0*/  BRA.U !UP0, `(.L_x_3) ;  /* 0x0000000108407547 */ /* 0x000fea000b800000 */
[----:B------:R-:W3:Y:S01]  /*02c0*/  S2UR UR5, SR_CgaCtaId ;  /* 0x00000000000579c3 */ /* 0x000ee20000008800 */
[----:B------:R-:W-:Y:S01]  /*02d0*/  UMOV UR4, 0x400 ;  /* 0x0000040000047882 */ /* 0x000fe20000000000 */
[C---:B0-----:R-:W-:Y:S01]  /*02e0*/  LEA R2, R0.reuse, R5, 0x9 ;  /* 0x0000000500027211 */ /* 0x041fe200078e48ff */
[----:B-1----:R-:W-:Y:S02]  /*02f0*/  IMAD.U32 R4, RZ, RZ, UR10 ;  /* 0x0000000aff047e24 */ /* 0x002fe4000f8e00ff */
[----:B--2---:R-:W-:Y:S02]  /*0300*/  IMAD.MOV.U32 R7, RZ, RZ, -0x40800000 ;  /* 0xbf800000ff077424 */ /* 0x004fe400078e00ff */
[----:B------:R-:W-:Y:S01]  /*0310*/  VIADD R0, R0, 0x2 ;  /* 0x0000000200007836 */ /* 0x000fe20000000000 */
[----:B---3--:R-:W-:-:S06]  /*0320*/  ULEA UR4, UR5, UR4, 0x18 ;  /* 0x0000000405047291 */ /* 0x008fcc000f8ec0ff */
[----:B------:R-:W-:-:S05]  /*0330*/  LEA R2, R2, UR4, 0x2 ;  /* 0x0000000402027c11 */ /* 0x000fca000f8e10ff */
[C---:B------:R-:W-:Y:S01]  /*0340*/  IMAD R3, R4.reuse, 0x4, R2 ;  /* 0x0000000404037824 */ /* 0x040fe200078e0202 */
[----:B------:R3:W-:Y:S03]  /*0350*/  STS [R2], R7 ;  /* 0x0000000702007388 */ /* 0x0007e60000000800 */
[----:B------:R-:W-:Y:S01]  /*0360*/  IMAD R4, R4, 0x4, R3 ;  /* 0x0000000404047824 */ /* 0x000fe200078e0203 */
[----:B------:R3:W-:Y:S04]  /*0370*/  STS [R3], R7 ;  /* 0x0000000703007388 */ /* 0x0007e80000000800 */
[----:B------:R3:W-:Y:S04]  /*0380*/  STS [R4], R7 ;  /* 0x0000000704007388 */ /* 0x0007e80000000800 */
[----:B------:R3:W-:Y:S04]  /*0390*/  STS [R2+0x800], R7 ;  /* 0x0008000702007388 */ /* 0x0007e80000000800 */
[----:B------:R3:W-:Y:S04]  /*03a0*/  STS [R3+0x800], R7 ;  /* 0x0008000703007388 */ /* 0x0007e80000000800 */
[----:B------:R3:W-:Y:S02]  /*03b0*/  STS [R4+0x800], R7 ;  /* 0x0008000704007388 */ /* 0x0007e40000000800 */
.L_x_3:
[----:B------:R-:W-:Y:S05]  /*03c0*/  BRA.U !UP1, `(.L_x_0) ;  /* 0x0000000109307547 */ /* 0x000fea000b800000 */
[----:B------:R-:W4:Y:S01]  /*03d0*/  S2UR UR5, SR_CgaCtaId ;  /* 0x00000000000579c3 */ /* 0x000f220000008800 */
[----:B------:R-:W-:Y:S01]  /*03e0*/  UMOV UR4, 0x400 ;  /* 0x0000040000047882 */ /* 0x000fe20000000000 */
[----:B0-----:R-:W-:Y:S01]  /*03f0*/  IMAD R0, R0, 0x200, R5 ;  /* 0x0000020000007824 */ /* 0x001fe200078e0205 */
[----:B-123--:R-:W-:Y:S01]  /*0400*/  MOV R3, UR10 ;  /* 0x0000000a00037c02 */ /* 0x00efe20008000f00 */
[----:B------:R-:W-:Y:S01]  /*0410*/  IMAD.MOV.U32 R5, RZ, RZ, -0x40800000 ;  /* 0xbf800000ff057424 */ /* 0x000fe200078e00ff */
[----:B----4-:R-:W-:-:S06]  /*0420*/  ULEA UR4, UR5, UR4, 0x18 ;  /* 0x0000000405047291 */ /* 0x010fcc000f8ec0ff */
[----:B------:R-:W-:-:S05]  /*0430*/  LEA R0, R0, UR4, 0x2 ;  /* 0x0000000400007c11 */ /* 0x000fca000f8e10ff */
[C---:B------:R-:W-:Y:S01]  /*0440*/  IMAD R2, R3.reuse, 0x4, R0 ;  /* 0x0000000403027824 */ /* 0x040fe200078e0200 */
[----:B------:R4:W-:Y:S03]  /*0450*/  STS [R0], R5 ;  /* 0x0000000500007388 */ /* 0x0009e60000000800 */
[----:B------:R-:W-:Y:S01]  /*0460*/  IMAD R3, R3, 0x4, R2 ;  /* 0x0000000403037824 */ /* 0x000fe200078e0202 */
[----:B------:R4:W-:Y:S04]  /*0470*/  STS [R2], R5 ;  /* 0x0000000502007388 */ /* 0x0009e80000000800 */
[----:B------:R4:W-:Y:S02]  /*0480*/  STS [R3], R5 ;  /* 0x0000000503007388 */ /* 0x0009e40000000800 */
.L_x_0:
[----:B------:R-:W5:Y:S02]  /*0490*/  LDC.64 R20, c[0x0][0x390] ;  /* 0x0000e400ff147b82 */ /* 0x000f640000000a00 */
[----:B-----5:R-:W-:-:S05]  /*04a0*/  IMAD.IADD R16, R21, 0x1, R20 ;  /* 0x0000000115107824 */ /* 0x020fca00078e0214 */
[----:B------:R-:W-:-:S13]  /*04b0*/  ISETP.GE.AND P0, PT, R16, 0x2, PT ;  /* 0x000000021000780c */ /* 0x000fda0003f06270 */
[----:B-1----:R-:W-:Y:S05]  /*04c0*/  @!P0 EXIT ;  /* 0x000000000000894d */ /* 0x002fea0003800000 */
[----:B------:R-:W1:Y:S01]  /*04d0*/  S2R R17, SR_TID.X ;  /* 0x0000000000117919 */ /* 0x000e620000002100 */
[----:B------:R-:W-:Y:S01]  /*04e0*/  VIADD R20, R20, 0xffffffff ;  /* 0xffffffff14147836 */ /* 0x000fe20000000000 */
[----:B------:R-:W-:Y:S01]  /*04f0*/  IADD3 R18, PT, PT, R21, -0x1, RZ ;  /* 0xffffffff15127810 */ /* 0x000fe20007ffe0ff */
[----:B------:R-:W-:Y:S01]  /*0500*/  VIADD R16, R16, 0xfffffffe ;  /* 0xfffffffe10107836 */ /* 0x000fe20000000000 */
[----:B------:R-:W0:Y:S01]  /*0510*/  LDCU.64 UR12, c[0x0][0x358] ;  /* 0x00006b00ff0c77ac */ /* 0x000e220008000a00 */
[----:B------:R-:W-:Y:S01]  /*0520*/  IMAD.MOV.U32 R15, RZ, RZ, RZ ;  /* 0x000000ffff0f7224 */ /* 0x000fe200078e00ff */
[----:B------:R-:W-:-:S06]  /*0530*/  UMOV UR4, URZ ;  /* 0x000000ff00047c82 */ /* 0x000fcc0008000000 */
.L_x_18:
[----:B------:R-:W-:-:S09]  /*0540*/  UISETP.GE.AND UP0, UPT, UR11, 0x1, UPT ;  /* 0x000000010b00788c */ /* 0x000fd2000bf06270 */
[----:B0-234-:R-:W-:Y:S05]  /*0550*/  BRA.U !UP0, `(.L_x_4) ;  /* 0x0000000908887547 */ /* 0x01dfea000b800000 */
[----:B------:R-:W5:Y:S01]  /*0560*/  S2UR UR10, SR_CgaCtaId ;  /* 0x00000000000a79c3 */ /* 0x000f620000008800 */
[----:B------:R-:W0:Y:S01]  /*0570*/  LDCU.64 UR6, c[0x0][0x390] ;  /* 0x00007200ff0677ac */ /* 0x000e220008000a00 */
[C---:B------:R-:W-:Y:S01]  /*0580*/  ISETP.NE.AND P2, PT, R15.reuse, R16, PT ;  /* 0x000000100f00720c */ /* 0x040fe20003f45270 */
[C---:B------:R-:W-:Y:S01]  /*0590*/  IMAD.IADD R14, R15.reuse, 0x1, -R20 ;  /* 0x000000010f0e7824 */ /* 0x040fe200078e0a14 */
[----:B------:R-:W-:Y:S01]  /*05a0*/  BSSY.RECONVERGENT B0, `(.L_x_4) ;  /* 0x000009d000007945 */ /* 0x000fe20003800200 */
[----:B------:R-:W-:Y:S01]  /*05b0*/  UIADD3 UR5, UPT, UPT, UR4, 0x1, URZ ;  /* 0x0000000104057890 */ /* 0x000fe2000fffe0ff */
[----:B------:R-:W-:Y:S01]  /*05c0*/  IMAD.IADD R13, R15, 0x1, -R18 ;  /* 0x000000010f0d7824 */ /* 0x000fe200078e0a12 */
[----:B------:R-:W-:Y:S01]  /*05d0*/  UIADD3 UR8, UPT, UPT, UR4, 0x2, URZ ;  /* 0x0000000204087890 */ /* 0x000fe2000fffe0ff */
[----:B----4-:R-:W1:Y:S01]  /*05e0*/  LDC R0, c[0x0][0x398] ;  /* 0x0000e600ff007b82 */ /* 0x010e620000000800 */
[----:B------:R-:W-:Y:S01]  /*05f0*/  UISETP.NE.AND UP0, UPT, UR5, 0x3, UPT ;  /* 0x000000030500788c */ /* 0x000fe2000bf05270 */
[----:B------:R-:W-:-:S03]  /*0600*/  UMOV UR9, 0x400 ;  /* 0x0000040000097882 */ /* 0x000fc60000000000 */
[----:B------:R-:W-:Y:S01]  /*0610*/  USEL UR5, UR5, URZ, UP0 ;  /* 0x000000ff05057287 */ /* 0x000fe20008000000 */
[C---:B0-----:R-:W-:Y:S02]  /*0620*/  ISETP.GE.AND P0, PT, R15.reuse, UR6, PT ;  /* 0x000000060f007c0c */ /* 0x041fe4000bf06270 */
[----:B------:R-:W-:Y:S01]  /*0630*/  ISETP.GE.AND P1, PT, R15, UR7, PT ;  /* 0x000000070f007c0c */ /* 0x000fe2000bf26270 */
[----:B------:R-:W-:Y:S01]  /*0640*/  UIMAD.WIDE.U32 UR6, UR8, -0x55555555, URZ ;  /* 0xaaaaaaab080678a5 */ /* 0x000fe2000f8e00ff */
[----:B------:R-:W-:Y:S01]  /*0650*/  SEL R14, R14, RZ, P0 ;  /* 0x000000ff0e0e7207 */ /* 0x000fe20000000000 */
[----:B-----5:R-:W-:Y:S01]  /*0660*/  ULEA UR9, UR10, UR9, 0x18 ;  /* 0x000000090a097291 */ /* 0x020fe2000f8ec0ff */
[----:B------:R-:W-:Y:S01]  /*0670*/  SEL R13, R13, RZ, P1 ;  /* 0x000000ff0d0d7207 */ /* 0x000fe20000800000 */
[----:B------:R-:W-:Y:S01]  /*0680*/  USHF.R.U32.HI UR7, URZ, 0x1, UR7 ;  /* 0x00000001ff077899 */ /* 0x000fe20008011607 */
[C---:B------:R-:W-:Y:S02]  /*0690*/  SEL R12, R15.reuse, R20, !P0 ;  /* 0x000000140f0c7207 */ /* 0x040fe40004000000 */
[----:B------:R-:W-:Y:S01]  /*06a0*/  SEL R11, R15, R18, !P1 ;  /* 0x000000120f0b7207 */ /* 0x000fe20004800000 */
[----:B------:R-:W-:Y:S01]  /*06b0*/  UIMAD UR7, UR7, -0x3, UR8 ;  /* 0xfffffffd070778a4 */ /* 0x000fe2000f8e0208 */
[----:B-1----:R-:W-:-:S02]  /*06c0*/  IMAD R10, R0, UR4, R17 ;  /* 0x00000004000a7c24 */ /* 0x002fc4000f8e0211 */
[----:B------:R-:W-:-:S03]  /*06d0*/  IMAD R0, R0, UR5, R17 ;  /* 0x0000000500007c24 */ /* 0x000fc6000f8e0211 */
[----:B------:R-:W-:Y:S02]  /*06e0*/  LEA R10, R10, UR9, 0x2 ;  /* 0x000000090a0a7c11 */ /* 0x000fe4000f8e10ff */
[----:B------:R-:W-:Y:S01]  /*06f0*/  LEA R0, R0, UR9, 0x2 ;  /* 0x0000000900007c11 */ /* 0x000fe2000f8e10ff */
[----:B------:R-:W-:Y:S06]  /*0700*/  @!P2 BRA `(.L_x_5) ;  /* 0x000000040008a947 */ /* 0x000fec0003800000 */
[----:B------:R-:W0:Y:S01]  /*0710*/  LDC R8, c[0x0][0x398] ;  /* 0x0000e600ff087b82 */ /* 0x000e220000000800 */
[----:B------:R-:W-:Y:S01]  /*0720*/  IMAD.MOV.U32 R22, RZ, RZ, RZ ;  /* 0x000000ffff167224 */ /* 0x000fe200078e00ff */
[----:B------:R-:W1:Y:S06]  /*0730*/  LDCU UR6, c[0x0][0x394] ;  /* 0x00007280ff0677ac */ /* 0x000e6c0008000800 */
[----:B--23--:R-:W2:Y:S08]  /*0740*/  LDC.64 R2, c[0x0][0x380] ;  /* 0x0000e000ff027b82 */ /* 0x00ceb00000000a00 */
[----:B------:R-:W3:Y:S02]  /*0750*/  LDC.64 R4, c[0x0][0x388] ;  /* 0x0000e200ff047b82 */ /* 0x000ee40000000a00 */
.L_x_11:
[----:B------:R-:W-:-:S04]  /*0760*/  LEA R21, R22, R17, 0x9 ;  /* 0x0000001116157211 */ /* 0x000fc800078e48ff */
[----:B0-----:R-:W-:-:S13]  /*0770*/  ISETP.GE.AND P0, PT, R21, R8, PT ;  /* 0x000000081500720c */ /* 0x001fda0003f06270 */
[----:B----4-:R-:W-:Y:S05]  /*0780*/  @P0 BRA `(.L_x_6) ;  /* 0x0000000400f80947 */ /* 0x010fea0003800000 */
[--C-:B------:R-:W-:Y:S01]  /*0790*/  IMAD.IADD R9, R14, 0x1, R21.reuse ;  /* 0x000000010e097824 */ /* 0x100fe200078e0215 */
[----:B------:R-:W-:Y:S01]  /*07a0*/  BSSY.RECONVERGENT B1, `(.L_x_7) ;  /* 0x0000034000017945 */ /* 0x000fe20003800200 */
[----:B------:R-:W-:-:S03]  /*07b0*/  IMAD.IADD R24, R12, 0x1, -R21 ;  /* 0x000000010c187824 */ /* 0x000fc600078e0a15 */
[----:B------:R-:W-:-:S04]  /*07c0*/  ISETP.GT.AND P0, PT, R9, R11, PT ;  /* 0x0000000b0900720c */ /* 0x000fc80003f04270 */
[----:B------:R-:W-:-:S13]  /*07d0*/  ISETP.GE.AND P0, PT, R24, R13, !P0 ;  /* 0x0000000d1800720c */ /* 0x000fda0004706270 */
[----:B------:R-:W0:Y:S01]  /*07e0*/  @!P0 S2R R26, SR_CgaCtaId ;  /* 0x00000000001a8919 */ /* 0x000e220000008800 */
[----:B------:R-:W-:Y:S01]  /*07f0*/  @!P0 MOV R7, 0x400 ;  /* 0x0000040000078802 */ /* 0x000fe20000000f00 */
[----:B------:R-:W-:Y:S02]  /*0800*/  @!P0 IMAD R6, R8, UR4, R21 ;  /* 0x0000000408068c24 */ /* 0x000fe4000f8e0215 */
[----:B------:R-:W-:Y:S01]  /*0810*/  @!P0 IMAD.MOV.U32 R19, RZ, RZ, -0x40800000 ;  /* 0xbf800000ff138424 */ /* 0x000fe200078e00ff */
[----:B0-----:R-:W-:-:S05]  /*0820*/  @!P0 LEA R7, R26, R7, 0x18 ;  /* 0x000000071a078211 */ /* 0x001fca00078ec0ff */
[----:B------:R-:W-:-:S05]  /*0830*/  @!P0 IMAD R6, R6, 0x4, R7 ;  /* 0x0000000406068824 */ /* 0x000fca00078e0207 */
[----:B------:R0:W-:Y:S01]  /*0840*/  @!P0 STS [R6], R19 ;  /* 0x0000001306008388 */ /* 0x0001e20000000800 */
[----:B------:R-:W-:Y:S05]  /*0850*/  @!P0 BRA `(.L_x_8) ;  /* 0x0000000000a08947 */ /* 0x000fea0003800000 */
[----:B-1----:R-:W-:-:S04]  /*0860*/  IMAD R9, R24, UR6, R9 ;  /* 0x0000000618097c24 */ /* 0x002fc8000f8e0209 */
[----:B0-2---:R-:W-:-:S05]  /*0870*/  IMAD.WIDE R6, R9, 0x4, R2 ;  /* 0x0000000409067825 */ /* 0x005fca00078e0202 */
[----:B------:R-:W2:Y:S01]  /*0880*/  LDG.E R19, desc[UR12][R6.64] ;  /* 0x0000000c06137981 */ /* 0x000ea2000c1e1900 */
[----:B------:R-:W-:Y:S01]  /*0890*/  MOV R24, 0x400 ;  /* 0x0000040000187802 */ /* 0x000fe20000000f00 */
[----:B------:R-:W-:Y:S01]  /*08a0*/  IMAD R23, R8, UR5, R21 ;  /* 0x0000000508177c24 */ /* 0x000fe2000f8e0215 */
[----:B------:R-:W-:Y:S01]  /*08b0*/  ISETP.NE.AND P1, PT, R21, RZ, PT ;  /* 0x000000ff1500720c */ /* 0x000fe20003f25270 */
[----:B------:R-:W0:Y:S01]  /*08c0*/  S2R R25, SR_CgaCtaId ;  /* 0x0000000000197919 */ /* 0x000e220000008800 */
[----:B------:R-:W-:Y:S01]  /*08d0*/  BSSY.RECONVERGENT B2, `(.L_x_9) ;  /* 0x000001b000027945 */ /* 0x000fe20003800200 */
[----:B0-----:R-:W-:Y:S01]  /*08e0*/  LEA R28, R25, R24, 0x18 ;  /* 0x00000018191c7211 */ /* 0x001fe200078ec0ff */
[----:B------:R-:W-:-:S04]  /*08f0*/  HFMA2 R24, -RZ, RZ, -1.875, 0 ;  /* 0xbf800000ff187431 */ /* 0x000fc800000001ff */
[----:B------:R-:W-:-:S05]  /*0900*/  IMAD R25, R23, 0x4, R28 ;  /* 0x0000000417197824 */ /* 0x000fca00078e021c */
[----:B------:R-:W0:Y:S02]  /*0910*/  LDS R23, [R25] ;  /* 0x0000000019177984 */ /* 0x000e240000000800 */
[----:B0-----:R-:W-:-:S13]  /*0920*/  FSETP.GT.AND P0, PT, R23, -1, PT ;  /* 0xbf8000001700780b */ /* 0x001fda0003f04000 */
[----:B------:R-:W2:Y:S02]  /*0930*/  @P0 LDS R26, [R0] ;  /* 0x00000000001a0984 */ /* 0x000ea40000000800 */
[----:B--2---:R-:W-:Y:S01]  /*0940*/  @P0 FADD R24, R19, R26 ;  /* 0x0000001a13180221 */ /* 0x004fe20000000000 */
[----:B------:R-:W-:Y:S06]  /*0950*/  @!P1 BRA `(.L_x_10) ;  /* 0x0000000000489947 */ /* 0x000fec0003800000 */
[----:B------:R-:W0:Y:S01]  /*0960*/  LDS R6, [R25+-0x4] ;  /* 0xfffffc0019067984 */ /* 0x000e220000000800 */
[----:B------:R-:W-:-:S04]  /*0970*/  IMAD R21, R8, UR7, R21 ;  /* 0x0000000708157c24 */ /* 0x000fc8000f8e0215 */
[----:B------:R-:W-:-:S05]  /*0980*/  IMAD R21, R21, 0x4, R28 ;  /* 0x0000000415157824 */ /* 0x000fca00078e021c */
[----:B------:R-:W1:Y:S01]  /*0990*/  LDS R26, [R21+-0x4] ;  /* 0xfffffc00151a7984 */ /* 0x000e620000000800 */
[----:B0-----:R-:W-:-:S04]  /*09a0*/  FSETP.GT.AND P1, PT, R6, -1, PT ;  /* 0xbf8000000600780b */ /* 0x001fc80003f24000 */
[----:B------:R-:W-:Y:S02]  /*09b0*/  FSETP.NEU.AND P3, PT, R24, -1, P1 ;  /* 0xbf8000001800780b */ /* 0x000fe40000f6d000 */
[----:B-1----:R-:W-:-:S07]  /*09c0*/  FSETP.GT.AND P0, PT, R26, -1, PT ;  /* 0xbf8000001a00780b */ /* 0x002fce0003f04000 */
[----:B------:R-:W-:-:S05]  /*09d0*/  @P1 FADD R7, R19, R6 ;  /* 0x0000000613071221 */ /* 0x000fca0000000000 */
[----:B------:R-:W-:-:S04]  /*09e0*/  @P1 FSETP.GEU.AND P2, PT, R7, R24, PT ;  /* 0x000000180700120b */ /* 0x000fc80003f4e000 */
[----:B------:R-:W-:Y:S02]  /*09f0*/  @P3 FSEL R7, R7, R24, !P2 ;  /* 0x0000001807073208 */ /* 0x000fe40005000000 */
[----:B------:R-:W-:-:S03]  /*0a00*/  PLOP3.LUT P2, PT, PT, PT, PT, 0x8, 0x80 ;  /* 0x000000000080781c */ /* 0x000fc60003f4e170 */
[----:B------:R-:W-:Y:S02]  /*0a10*/  @P1 IMAD.MOV.U32 R24, RZ, RZ, R7 ;  /* 0x000000ffff181224 */ /* 0x000fe400078e0007 */
[----:B------:R-:W-:-:S03]  /*0a20*/  @P0 FADD R7, R19, R26 ;  /* 0x0000001a13070221 */ /* 0x000fc60000000000 */
[----:B------:R-:W-:-:S04]  /*0a30*/  @P0 FSETP.NEU.AND P1, PT, R24, -1, PT ;  /* 0xbf8000001800080b */ /* 0x000fc80003f2d000 */
[----:B------:R-:W-:Y:S02]  /*0a40*/  @P0 PLOP3.LUT P2, PT, P1, PT, PT, 0x80, 0x8 ;  /* 0x000000000008081c */ /* 0x000fe40000f4f070 */
[----:B------:R-:W-:-:S11]  /*0a50*/  @P0 FSETP.GEU.AND P1, PT, R7, R24, PT ;  /* 0x000000180700020b */ /* 0x000fd60003f2e000 */
[----:B------:R-:W-:-:S05]  /*0a60*/  @P2 FSEL R7, R7, R24, !P1 ;  /* 0x0000001807072208 */ /* 0x000fca0004800000 */
[----:B------:R-:W-:-:S07]  /*0a70*/  @P0 IMAD.MOV.U32 R24, RZ, RZ, R7 ;  /* 0x000000ffff180224 */ /* 0x000fce00078e0007 */
.L_x_10:
[----:B------:R-:W-:Y:S05]  /*0a80*/  BSYNC.RECONVERGENT B2 ;  /* 0x0000000000027941 */ /* 0x000fea0003800200 */
.L_x_9:
[----:B------:R-:W-:Y:S01]  /*0a90*/  FSETP.NEU.AND P0, PT, R24, -1, PT ;  /* 0xbf8000001800780b */ /* 0x000fe20003f0d000 */
[----:B---3--:R-:W-:-:S03]  /*0aa0*/  IMAD.WIDE R6, R9, 0x4, R4 ;  /* 0x0000000409067825 */ /* 0x008fc600078e0204 */
[----:B------:R-:W-:-:S05]  /*0ab0*/  FSEL R19, R19, R24, !P0 ;  /* 0x0000001813137208 */ /* 0x000fca0004000000 */
[----:B------:R4:W-:Y:S04]  /*0ac0*/  STG.E desc[UR12][R6.64], R19 ;  /* 0x0000001306007986 */ /* 0x0009e8000c10190c */
[----:B------:R4:W-:Y:S02]  /*0ad0*/  STS [R10], R19 ;  /* 0x000000130a007388 */ /* 0x0009e40000000800 */
.L_x_8:
[----:B-1----:R-:W-:Y:S05]  /*0ae0*/  BSYNC.RECONVERGENT B1 ;  /* 0x0000000000017941 */ /* 0x002fea0003800200 */
.L_x_7:
[----:B------:R-:W-:-:S05]  /*0af0*/  VIADD R22, R22, 0x1 ;  /* 0x0000000116167836 */ /* 0x000fca0000000000 */
[----:B------:R-:W-:-:S13]  /*0b00*/  ISETP.NE.AND P0, PT, R22, UR11, PT ;  /* 0x0000000b16007c0c */ /* 0x000fda000bf05270 */
[----:B------:R-:W-:Y:S05]  /*0b10*/  @P0 BRA `(.L_x_11) ;  /* 0xfffffffc00100947 */ /* 0x000fea000383ffff */
[----:B------:R-:W-:Y:S05]  /*0b20*/  BRA `(.L_x_6) ;  /* 0x0000000400107947 */ /* 0x000fea0003800000 */
.L_x_5:
[----:B------:R-:W0:Y:S01]  /*0b30*/  LDC R19, c[0x0][0x398] ;  /* 0x0000e600ff137b82 */ /* 0x000e220000000800 */
[----:B------:R-:W-:Y:S01]  /*0b40*/  IMAD.MOV.U32 R22, RZ, RZ, RZ ;  /* 0x000000ffff167224 */ /* 0x000fe200078e00ff */
[----:B------:R-:W1:Y:S06]  /*0b50*/  LDCU UR9, c[0x0][0x394] ;  /* 0x00007280ff0977ac */ /* 0x000e6c0008000800 */
[----:B--23--:R-:W2:Y:S08]  /*0b60*/  LDC.64 R2, c[0x0][0x380] ;  /* 0x0000e000ff027b82 */ /* 0x00ceb00000000a00 */
[----:B------:R-:W3:Y:S02]  /*0b70*/  LDC.64 R4, c[0x0][0x388] ;  /* 0x0000e200ff047b82 */ /* 0x000ee40000000a00 */
.L_x_17:
[----:B0-----:R-:W-:-:S04]  /*0b80*/  LEA R8, R22, R17, 0x9 ;  /* 0x0000001116087211 */ /* 0x001fc800078e48ff */
[----:B0-----:R-:W-:-:S13]  /*0b90*/  ISETP.GE.AND P0, PT, R8, R19, PT ;  /* 0x000000130800720c */ /* 0x001fda0003f06270 */
[----:B------:R-:W-:Y:S05]  /*0ba0*/  @P0 BRA `(.L_x_6) ;  /* 0x0000000000f00947 */ /* 0x000fea0003800000 */
[--C-:B------:R-:W-:Y:S01]  /*0bb0*/  IMAD.IADD R9, R14, 0x1, R8.reuse ;  /* 0x000000010e097824 */ /* 0x100fe200078e0208 */
[----:B------:R-:W-:Y:S01]  /*0bc0*/  BSSY.RECONVERGENT B1, `(.L_x_12) ;  /* 0x0000037000017945 */ /* 0x000fe20003800200 */
[----:B------:R-:W-:-:S03]  /*0bd0*/  IMAD.IADD R6, R12, 0x1, -R8 ;  /* 0x000000010c067824 */ /* 0x000fc600078e0a08 */
[----:B------:R-:W-:-:S04]  /*0be0*/  ISETP.GT.AND P0, PT, R9, R11, PT ;  /* 0x0000000b0900720c */ /* 0x000fc80003f04270 */
[----:B------:R-:W-:-:S13]  /*0bf0*/  ISETP.LT.OR P0, PT, R6, R13, P0 ;  /* 0x0000000d0600720c */ /* 0x000fda0000701670 */
[----:B------:R-:W-:Y:S05]  /*0c00*/  @P0 BRA `(.L_x_13) ;  /* 0x0000000000ac0947 */ /* 0x000fea0003800000 */
[----:B-1----:R-:W-:-:S04]  /*0c10*/  IMAD R9, R6, UR9, R9 ;  /* 0x0000000906097c24 */ /* 0x002fc8000f8e0209 */
[----:B--2---:R-:W-:-:S05]  /*0c20*/  IMAD.WIDE R6, R9, 0x4, R2 ;  /* 0x0000000409067825 */ /* 0x004fca00078e0202 */
[----:B------:R-:W2:Y:S01]  /*0c30*/  LDG.E R21, desc[UR12][R6.64] ;  /* 0x0000000c06157981 */ /* 0x000ea2000c1e1900 */
[----:B------:R-:W-:Y:S01]  /*0c40*/  MOV R24, 0x400 ;  /* 0x0000040000187802 */ /* 0x000fe20000000f00 */
[----:B------:R-:W-:Y:S01]  /*0c50*/  IMAD R23, R19, UR5, R8 ;  /* 0x0000000513177c24 */ /* 0x000fe2000f8e0208 */
[----:B------:R-:W-:Y:S01]  /*0c60*/  ISETP.NE.AND P1, PT, R8, RZ, PT ;  /* 0x000000ff0800720c */ /* 0x000fe20003f25270 */
[----:B------:R-:W0:Y:S01]  /*0c70*/  S2R R25, SR_CgaCtaId ;  /* 0x0000000000197919 */ /* 0x000e220000008800 */
[----:B------:R-:W-:Y:S01]  /*0c80*/  BSSY.RECONVERGENT B2, `(.L_x_14) ;  /* 0x000001b000027945 */ /* 0x000fe20003800200 */
[----:B0-----:R-:W-:Y:S01]  /*0c90*/  LEA R27, R25, R24, 0x18 ;  /* 0x00000018191b7211 */ /* 0x001fe200078ec0ff */
[----:B------:R-:W-:-:S04]  /*0ca0*/  IMAD.MOV.U32 R24, RZ, RZ, -0x40800000 ;  /* 0xbf800000ff187424 */ /* 0x000fc800078e00ff */
        /* <DEDUP_REMOVED lines=8> */
[----:B------:R-:W-:-:S06]  /*0d30*/  IMAD R8, R8, 0x4, R27 ;  /* 0x0000000408087824 */ /* 0x000fcc00078e021b */
[----:B------:R-:W1:Y:S01]  /*0d40*/  LDS R8, [R8+-0x4] ;  /* 0xfffffc0008087984 */ /* 0x000e620000000800 */
[----:B0-----:R-:W-:-:S04]  /*0d50*/  FSETP.GT.AND P1, PT, R6, -1, PT ;  /* 0xbf8000000600780b */ /* 0x001fc80003f24000 */
[----:B------:R-:W-:Y:S02]  /*0d60*/  FSETP.NEU.AND P3, PT, R24, -1, P1 ;  /* 0xbf8000001800780b */ /* 0x000fe40000f6d000 */
[----:B-1----:R-:W-:-:S07]  /*0d70*/  FSETP.GT.AND P0, PT, R8, -1, PT ;  /* 0xbf8000000800780b */ /* 0x002fce0003f04000 */
[----:B------:R-:W-:-:S05]  /*0d80*/  @P1 FADD R7, R21, R6 ;  /* 0x0000000615071221 */ /* 0x000fca0000000000 */
[----:B------:R-:W-:-:S04]  /*0d90*/  @P1 FSETP.GEU.AND P2, PT, R7, R24, PT ;  /* 0x000000180700120b */ /* 0x000fc80003f4e000 */
[----:B------:R-:W-:Y:S02]  /*0da0*/  @P3 FSEL R7, R7, R24, !P2 ;  /* 0x0000001807073208 */ /* 0x000fe40005000000 */
[----:B------:R-:W-:Y:S02]  /*0db0*/  PLOP3.LUT P2, PT, PT, PT, PT, 0x8, 0x80 ;  /* 0x000000000080781c */ /* 0x000fe40003f4e170 */
[----:B------:R-:W-:Y:S01]  /*0dc0*/  @P1 MOV R24, R7 ;  /* 0x0000000700181202 */ /* 0x000fe20000000f00 */
[----:B------:R-:W-:-:S03]  /*0dd0*/  @P0 FADD R7, R21, R8 ;  /* 0x0000000815070221 */ /* 0x000fc60000000000 */
[----:B------:R-:W-:-:S04]  /*0de0*/  @P0 FSETP.NEU.AND P1, PT, R24, -1, PT ;  /* 0xbf8000001800080b */ /* 0x000fc80003f2d000 */
[----:B------:R-:W-:Y:S02]  /*0df0*/  @P0 PLOP3.LUT P2, PT, P1, PT, PT, 0x80, 0x8 ;  /* 0x000000000008081c */ /* 0x000fe40000f4f070 */
[----:B------:R-:W-:-:S11]  /*0e00*/  @P0 FSETP.GEU.AND P1, PT, R7, R24, PT ;  /* 0x000000180700020b */ /* 0x000fd60003f2e000 */
[----:B------:R-:W-:-:S05]  /*0e10*/  @P2 FSEL R7, R7, R24, !P1 ;  /* 0x0000001807072208 */ /* 0x000fca0004800000 */
[----:B------:R-:W-:-:S07]  /*0e20*/  @P0 IMAD.MOV.U32 R24, RZ, RZ, R7 ;  /* 0x000000ffff180224 */ /* 0x000fce00078e0007 */
.L_x_15:
[----:B------:R-:W-:Y:S05]  /*0e30*/  BSYNC.RECONVERGENT B2 ;  /* 0x0000000000027941 */ /* 0x000fea0003800200 */
.L_x_14:
[----:B------:R-:W0:Y:S01]  /*0e40*/  LDC.64 R6, c[0x0][0x3a0] ;  /* 0x0000e800ff067b82 */ /* 0x000e220000000a00 */
[----:B------:R-:W-:Y:S01]  /*0e50*/  FSETP.NEU.AND P0, PT, R24, -1, PT ;  /* 0xbf8000001800780b */ /* 0x000fe20003f0d000 */
[----:B---3--:R-:W-:-:S03]  /*0e60*/  IMAD.WIDE R8, R9, 0x4, R4 ;  /* 0x0000000409087825 */ /* 0x008fc600078e0204 */
[----:B------:R-:W-:-:S05]  /*0e70*/  FSEL R21, R21, R24, !P0 ;  /* 0x0000001815157208 */ /* 0x000fca0004000000 */
[----:B------:R1:W-:Y:S04]  /*0e80*/  STG.E desc[UR12][R8.64], R21 ;  /* 0x0000001508007986 */ /* 0x0003e8000c10190c */
[----:B------:R1:W-:Y:S04]  /*0e90*/  STS [R10], R21 ;  /* 0x000000150a007388 */ /* 0x0003e80000000800 */
[----:B0-----:R1:W-:Y:S01]  /*0ea0*/  STG.E desc[UR12][R6.64], R21 ;  /* 0x0000001506007986 */ /* 0x0013e2000c10190c */
[----:B------:R-:W-:Y:S05]  /*0eb0*/  BRA `(.L_x_16) ;  /* 0x00000000001c7947 */ /* 0x000fea0003800000 */
.L_x_13:
[----:B------:R-:W0:Y:S01]  /*0ec0*/  S2UR UR8, SR_CgaCtaId ;  /* 0x00000000000879c3 */ /* 0x000e220000008800 */
[----:B------:R-:W-:Y:S01]  /*0ed0*/  UMOV UR6, 0x400 ;  /* 0x0000040000067882 */ /* 0x000fe20000000000 */
[----:B------:R-:W-:Y:S02]  /*0ee0*/  IMAD R8, R19, UR4, R8 ;  /* 0x0000000413087c24 */ /* 0x000fe4000f8e0208 */
[----:B------:R-:W-:Y:S01]  /*0ef0*/  IMAD.MOV.U32 R7, RZ, RZ, -0x40800000 ;  /* 0xbf800000ff077424 */ /* 0x000fe200078e00ff */
[----:B0-----:R-:W-:-:S06]  /*0f00*/  ULEA UR6, UR8, UR6, 0x18 ;  /* 0x0000000608067291 */ /* 0x001fcc000f8ec0ff */
[----:B------:R-:W-:-:S05]  /*0f10*/  LEA R8, R8, UR6, 0x2 ;  /* 0x0000000608087c11 */ /* 0x000fca000f8e10ff */
[----:B------:R0:W-:Y:S02]  /*0f20*/  STS [R8], R7 ;  /* 0x0000000708007388 */ /* 0x0001e40000000800 */
.L_x_16:
[----:B-1----:R-:W-:Y:S05]  /*0f30*/  BSYNC.RECONVERGENT B1 ;  /* 0x0000000000017941 */ /* 0x002fea0003800200 */
.L_x_12:
[----:B------:R-:W-:-:S05]  /*0f40*/  VIADD R22, R22, 0x1 ;  /* 0x0000000116167836 */ /* 0x000fca0000000000 */
[----:B------:R-:W-:-:S13]  /*0f50*/  ISETP.NE.AND P0, PT, R22, UR11, PT ;  /* 0x0000000b16007c0c */ /* 0x000fda000bf05270 */
[----:B------:R-:W-:Y:S05]  /*0f60*/  @P0 BRA `(.L_x_17) ;  /* 0xfffffffc00040947 */ /* 0x000fea000383ffff */
.L_x_6:
[----:B-1----:R-:W-:Y:S05]  /*0f70*/  BSYNC.RECONVERGENT B0 ;  /* 0x0000000000007941 */ /* 0x002fea0003800200 */
.L_x_4:
[----:B------:R-:W-:Y:S01]  /*0f80*/  UIADD3 UR6, UPT, UPT, UR4, 0x4, URZ ;  /* 0x0000000404067890 */ /* 0x000fe2000fffe0ff */
[----:B------:R-:W-:Y:S01]  /*0f90*/  BAR.SYNC.DEFER_BLOCKING 0x0 ;  /* 0x0000000000007b1d */ /* 0x000fe20000010000 */
[C---:B------:R-:W-:Y:S01]  /*0fa0*/  ISETP.NE.AND P0, PT, R15.reuse, R16, PT ;  /* 0x000000100f00720c */ /* 0x040fe20003f05270 */
[----:B------:R-:W-:Y:S01]  /*0fb0*/  VIADD R15, R15, 0x1 ;  /* 0x000000010f0f7836 */ /* 0x000fe20000000000 */
[----:B------:R-:W-:-:S04]  /*0fc0*/  UIMAD.WIDE.U32 UR4, UR6, -0x55555555, URZ ;  /* 0xaaaaaaab060478a5 */ /* 0x000fc8000f8e00ff */
[----:B------:R-:W-:-:S04]  /*0fd0*/  USHF.R.U32.HI UR5, URZ, 0x1, UR5 ;  /* 0x00000001ff057899 */ /* 0x000fc80008011605 */
[----:B------:R-:W-:-:S03]  /*0fe0*/  UIMAD UR4, UR5, -0x3, UR6 ;  /* 0xfffffffd050478a4 */ /* 0x000fc6000f8e0206 */
[----:B------:R-:W-:Y:S09]  /*0ff0*/  @P0 BRA `(.L_x_18) ;  /* 0xfffffff400500947 */ /* 0x000ff2000383ffff */
[----:B0-----:R-:W-:Y:S05]  /*1000*/  EXIT ;  /* 0x000000000000794d */ /* 0x001fea0003800000 */
.L_x_19:
[----:B------:R-:W-:-:S00]  /*1010*/  BRA `(.L_x_19) ;  /* 0xfffffffc00fc7947 */ /* 0x000fc0000383ffff */
[----:B------:R-:W-:-:S00]  /*1020*/  NOP ;  /* 0x0000000000007918 */ /* 0x000fc00000000000 */
        /* <DEDUP_REMOVED lines=13> */
.L_x_20:


//--------------------- .nv.shared._Z3DTWPfS_iiiiS_ --------------------------
	.section	.nv.shared._Z3DTWPfS_iiiiS_,"aw",@nobits
	.sectionflags	@""
	.align	16
	.zero		1024


//--------------------- .nv.shared.reserved.0     --------------------------
	.section	.nv.shared.reserved.0,"aw",@nobits
	.weak		__nv_reservedSMEM_offset_0_alias
	.size		__nv_reservedSMEM_offset_0_alias, 0, 64
	.other		__nv_reservedSMEM_offset_0_alias,@"STO_CUDA_RESERVED_SHARED STV_DEFAULT"
__nv_reservedSMEM_offset_0_alias:
	.zero		0
	.zero		64


//--------------------- .nv.constant0._Z3DTWPfS_iiiiS_ --------------------------
	.section	.nv.constant0._Z3DTWPfS_iiiiS_,"a",@progbits
	.sectionflags	@""
	.align	4
.nv.constant0._Z3DTWPfS_iiiiS_:
	.zero		936


//--------------------- SYMBOLS --------------------------

	.type		.nv.reservedSmem.offset0,@object
	.size		.nv.reservedSmem.offset0,0x4
	.type		.nv.reservedSmem.cap,@object
	.size		.nv.reservedSmem.cap,0x4
